//
// Generated by NVIDIA NVVM Compiler
//
// Compiler Build ID: CL-36424714
// Cuda compilation tools, release 13.0, V13.0.88
// Based on NVVM 20.0.0
//

.version 9.0
.target sm_100
.address_size 64

	// .globl	_Z24unique_gid_calculation2dPi
.extern .func  (.param .b32 func_retval0) vprintf
(
	.param .b64 vprintf_param_0,
	.param .b64 vprintf_param_1
)
;
.global .align 1 .b8 $str[75] = {98, 108, 111, 99, 107, 73, 100, 120, 46, 120, 32, 58, 32, 37, 100, 44, 32, 98, 108, 111, 99, 107, 73, 100, 120, 46, 121, 32, 58, 32, 37, 100, 44, 32, 116, 104, 114, 101, 97, 100, 73, 100, 120, 46, 120, 32, 58, 32, 37, 100, 44, 32, 103, 105, 100, 32, 58, 32, 37, 100, 32, 45, 32, 100, 97, 116, 97, 32, 58, 32, 37, 100, 32, 10};

.visible .entry _Z24unique_gid_calculation2dPi(
	.param .u64 .ptr .align 1 _Z24unique_gid_calculation2dPi_param_0
)
{
	.local .align 8 .b8 	__local_depot0[24];
	.reg .b64 	%SP;
	.reg .b64 	%SPL;
	.reg .b32 	%r<15>;
	.reg .b64 	%rd<9>;

	mov.u64 	%SPL, __local_depot0;
	cvta.local.u64 	%SP, %SPL;
	ld.param.u64 	%rd1, [_Z24unique_gid_calculation2dPi_param_0];
	cvta.to.global.u64 	%rd2, %rd1;
	add.u64 	%rd3, %SP, 0;
	add.u64 	%rd4, %SPL, 0;
	mov.u32 	%r1, %ntid.x;
	mov.u32 	%r2, %tid.y;
	mov.u32 	%r3, %tid.x;
	mad.lo.s32 	%r4, %r1, %r2, %r3;
	mov.u32 	%r5, %ntid.y;
	mul.lo.s32 	%r6, %r1, %r5;
	mov.u32 	%r7, %ctaid.x;
	mov.u32 	%r8, %nctaid.x;
	mov.u32 	%r9, %ctaid.y;
	mad.lo.s32 	%r10, %r9, %r8, %r7;
	mad.lo.s32 	%r11, %r6, %r10, %r4;
	mul.wide.s32 	%rd5, %r11, 4;
	add.s64 	%rd6, %rd2, %rd5;
	ld.global.u32 	%r12, [%rd6];
	st.local.v2.u32 	[%rd4], {%r7, %r9};
	st.local.v2.u32 	[%rd4+8], {%r4, %r11};
	st.local.u32 	[%rd4+16], %r12;
	mov.u64 	%rd7, $str;
	cvta.global.u64 	%rd8, %rd7;
	{ // callseq 0, 0
	.param .b64 param0;
	st.param.b64 	[param0], %rd8;
	.param .b64 param1;
	st.param.b64 	[param1], %rd3;
	.param .b32 retval0;
	call.uni (retval0), 
	vprintf, 
	(
	param0, 
	param1
	);
	ld.param.b32 	%r13, [retval0];
	} // callseq 0
	ret;

}


// ===== COMPILED SASS (sm_100) =====

	.target	sm_100

	.elftype	@"ET_EXEC"


//--------------------- .note.nv.tkinfo           --------------------------
	.section	.note.nv.tkinfo,"",@"SHT_NOTE"
	.sectionflags	@"SHF_NOTE_NV_TKINFO"
	.tkinfo
        /*0018*/ 	.word	0x00000002
        /*0030*/ 	.string	""
        /*0030*/ 	.string	"ptxas"
        /*0030*/ 	.string	"Cuda compilation tools, release 13.0, V13.0.88"
        /*0030*/ 	.string	"Build cuda_13.0.r13.0/compiler.36424714_0"
        /*0030*/ 	.string	"-arch sm_100 -m 64 "



//--------------------- .note.nv.cuinfo           --------------------------
	.section	.note.nv.cuinfo,"",@"SHT_NOTE"
	.sectionflags	@"SHF_NOTE_NV_CUINFO"
        /*0018*/ 	.short	0x0002
        /*001a*/ 	.short	0x0064
        /*001c*/ 	.short	0x0082
	.zero		2


//--------------------- .nv.info                  --------------------------
	.section	.nv.info,"",@"SHT_CUDA_INFO"
	.align	4


	//----- nvinfo : EIATTR_REGCOUNT
	.align		4
        /*0000*/ 	.byte	0x04, 0x2f
        /*0002*/ 	.short	(.L_2 - .L_1)
	.align		4
.L_1:
        /*0004*/ 	.word	index@(_Z24unique_gid_calculation2dPi)
        /*0008*/ 	.word	0x00000018


	//----- nvinfo : EIATTR_FRAME_SIZE
	.align		4
.L_2:
        /*000c*/ 	.byte	0x04, 0x11
        /*000e*/ 	.short	(.L_4 - .L_3)
	.align		4
.L_3:
        /*0010*/ 	.word	index@(_Z24unique_gid_calculation2dPi)
        /*0014*/ 	.word	0x00000018


	//----- nvinfo : EIATTR_MIN_STACK_SIZE
	.align		4
.L_4:
        /*0018*/ 	.byte	0x04, 0x12
        /*001a*/ 	.short	(.L_6 - .L_5)
	.align		4
.L_5:
        /*001c*/ 	.word	index@(_Z24unique_gid_calculation2dPi)
        /*0020*/ 	.word	0x00000018
.L_6:


//--------------------- .nv.compat                --------------------------
	.section	.nv.compat,"",@"SHT_CUDA_COMPAT_INFO"
	.align	4
        /*0000*/ 	.byte	0x02, 0x09, 0x00, 0x00, 0x02, 0x02, 0x01, 0x00, 0x02, 0x05, 0x05, 0x00, 0x03, 0x07, 0x01, 0x01
        /*0010*/ 	.byte	0x02, 0x03, 0x00, 0x00, 0x02, 0x06, 0x01, 0x00, 0x04, 0x0b, 0x08, 0x00, 0x09, 0x00, 0x00, 0x00
        /*0020*/ 	.byte	0x00, 0x00, 0x00, 0x00


//--------------------- .nv.info._Z24unique_gid_calculation2dPi --------------------------
	.section	.nv.info._Z24unique_gid_calculation2dPi,"",@"SHT_CUDA_INFO"
	.sectionflags	@""
	.align	4


	//----- nvinfo : EIATTR_CUDA_API_VERSION
	.align		4
        /*0000*/ 	.byte	0x04, 0x37
        /*0002*/ 	.short	(.L_8 - .L_7)
.L_7:
        /*0004*/ 	.word	0x00000082


	//----- nvinfo : EIATTR_KPARAM_INFO
	.align		4
.L_8:
        /*0008*/ 	.byte	0x04, 0x17
        /*000a*/ 	.short	(.L_10 - .L_9)
.L_9:
        /*000c*/ 	.word	0x00000000
        /*0010*/ 	.short	0x0000
        /*0012*/ 	.short	0x0000
        /*0014*/ 	.byte	0x00, 0xf5, 0x21, 0x00


	//----- nvinfo : EIATTR_SPARSE_MMA_MASK
	.align		4
.L_10:
        /*0018*/ 	.byte	0x03, 0x50
        /*001a*/ 	.short	0x0000


	//----- nvinfo : EIATTR_MAXREG_COUNT
	.align		4
        /*001c*/ 	.byte	0x03, 0x1b
        /*001e*/ 	.short	0x00ff


	//----- nvinfo : EIATTR_EXTERNS
	.align		4
        /*0020*/ 	.byte	0x04, 0x0f
        /*0022*/ 	.short	(.L_12 - .L_11)


	//   ....[0]....
	.align		4
.L_11:
        /*0024*/ 	.word	index@(vprintf)


	//----- nvinfo : EIATTR_MERCURY_ISA_VERSION
	.align		4
.L_12:
        /*0028*/ 	.byte	0x03, 0x5f
        /*002a*/ 	.short	0x0101


	//----- nvinfo : EIATTR_VRC_CTA_INIT_COUNT
	.align		4
        /*002c*/ 	.byte	0x02, 0x4a
	.zero		1
	.zero		1


	//----- nvinfo : EIATTR_SYSCALL_OFFSETS
	.align		4
        /*0030*/ 	.byte	0x04, 0x46
        /*0032*/ 	.short	(.L_14 - .L_13)


	//   ....[0]....
.L_13:
        /*0034*/ 	.word	0x000001e0


	//----- nvinfo : EIATTR_EXIT_INSTR_OFFSETS
	.align		4
.L_14:
        /*0038*/ 	.byte	0x04, 0x1c
        /*003a*/ 	.short	(.L_16 - .L_15)


	//   ....[0]....
.L_15:
        /*003c*/ 	.word	0x000001f0


	//----- nvinfo : EIATTR_CBANK_PARAM_SIZE
	.align		4
.L_16:
        /*0040*/ 	.byte	0x03, 0x19
        /*0042*/ 	.short	0x0008


	//----- nvinfo : EIATTR_PARAM_CBANK
	.align		4
        /*0044*/ 	.byte	0x04, 0x0a
        /*0046*/ 	.short	(.L_18 - .L_17)
	.align		4
.L_17:
        /*0048*/ 	.word	index@(.nv.constant0._Z24unique_gid_calculation2dPi)
        /*004c*/ 	.short	0x0380
        /*004e*/ 	.short	0x0008


	//----- nvinfo : EIATTR_SW_WAR
	.align		4
.L_18:
        /*0050*/ 	.byte	0x04, 0x36
        /*0052*/ 	.short	(.L_20 - .L_19)
.L_19:
        /*0054*/ 	.word	0x00000008
.L_20:


//--------------------- .nv.callgraph             --------------------------
	.section	.nv.callgraph,"",@"SHT_CUDA_CALLGRAPH"
	.align	4
	.sectionentsize	8
	.align		4
        /*0000*/ 	.word	0x00000000
	.align		4
        /*0004*/ 	.word	0xffffffff
	.align		4
        /*0008*/ 	.word	index@(_Z24unique_gid_calculation2dPi)
	.align		4
        /*000c*/ 	.word	index@(vprintf)
	.align		4
        /*0010*/ 	.word	0x00000000
	.align		4
        /*0014*/ 	.word	0xfffffffe
	.align		4
        /*0018*/ 	.word	0x00000000
	.align		4
        /*001c*/ 	.word	0xfffffffd
	.align		4
        /*0020*/ 	.word	0x00000000
	.align		4
        /*0024*/ 	.word	0xfffffffc


//--------------------- .nv.constant4             --------------------------
	.section	.nv.constant4,"a",@progbits
	.align	8
	.align		8
.nv.constant4:
        /*0000*/ 	.dword	vprintf
	.align		8
        /*0008*/ 	.dword	$str


//--------------------- .text._Z24unique_gid_calculation2dPi --------------------------
	.section	.text._Z24unique_gid_calculation2dPi,"ax",@progbits
	.align	128
        .global         _Z24unique_gid_calculation2dPi
        .type           _Z24unique_gid_calculation2dPi,@function
        .size           _Z24unique_gid_calculation2dPi,(.L_x_2 - _Z24unique_gid_calculation2dPi)
        .other          _Z24unique_gid_calculation2dPi,@"STO_CUDA_ENTRY STV_DEFAULT"
_Z24unique_gid_calculation2dPi:
.text._Z24unique_gid_calculation2dPi:
[----:B------:R-:W0:Y:S01]  /*0000*/  LDC R1, c[0x0][0x37c] ;  /* 0x0000df00ff017b82 */ /* 0x000e220000000800 */
[----:B------:R-:W1:Y:S01]  /*0010*/  S2R R2, SR_TID.Y ;  /* 0x0000000000027919 */ /* 0x000e620000002200 */
[----:B------:R-:W2:Y:S06]  /*0020*/  LDCU UR5, c[0x0][0x2fc] ;  /* 0x00005f80ff0577ac */ /* 0x000eac0008000800 */
[----:B------:R-:W3:Y:S01]  /*0030*/  LDC.64 R8, c[0x0][0x380] ;  /* 0x0000e000ff087b82 */ /* 0x000ee20000000a00 */
[----:B0-----:R-:W-:Y:S01]  /*0040*/  IADD3 R1, PT, PT, R1, -0x18, RZ ;  /* 0xffffffe801017810 */ /* 0x001fe20007ffe0ff */
[----:B------:R-:W1:Y:S01]  /*0050*/  S2R R3, SR_TID.X ;  /* 0x0000000000037919 */ /* 0x000e620000002100 */
[----:B------:R-:W0:Y:S01]  /*0060*/  LDCU UR8, c[0x0][0x360] ;  /* 0x00006c00ff0877ac */ /* 0x000e220008000800 */
[----:B------:R-:W4:Y:S01]  /*0070*/  S2R R12, SR_CTAID.X ;  /* 0x00000000000c7919 */ /* 0x000f220000002500 */
[----:B------:R-:W0:Y:S01]  /*0080*/  LDCU UR4, c[0x0][0x364] ;  /* 0x00006c80ff0477ac */ /* 0x000e220008000800 */
[----:B------:R-:W4:Y:S01]  /*0090*/  S2R R13, SR_CTAID.Y ;  /* 0x00000000000d7919 */ /* 0x000f220000002600 */
[----:B------:R-:W4:Y:S01]  /*00a0*/  LDCU UR9, c[0x0][0x370] ;  /* 0x00006e00ff0977ac */ /* 0x000f220008000800 */
[----:B------:R-:W5:Y:S01]  /*00b0*/  LDCU.64 UR6, c[0x0][0x358] ;  /* 0x00006b00ff0677ac */ /* 0x000f620008000a00 */
[----:B0-----:R-:W-:-:S02]  /*00c0*/  UIMAD UR4, UR8, UR4, URZ ;  /* 0x00000004080472a4 */ /* 0x001fc4000f8e02ff */
[----:B-1----:R-:W-:Y:S02]  /*00d0*/  IMAD R2, R2, UR8, R3 ;  /* 0x0000000802027c24 */ /* 0x002fe4000f8e0203 */
[----:B----4-:R-:W-:-:S04]  /*00e0*/  IMAD R3, R13, UR9, R12 ;  /* 0x000000090d037c24 */ /* 0x010fc8000f8e020c */
[----:B------:R-:W-:-:S04]  /*00f0*/  IMAD R3, R3, UR4, R2 ;  /* 0x0000000403037c24 */ /* 0x000fc8000f8e0202 */
[----:B---3--:R-:W-:-:S06]  /*0100*/  IMAD.WIDE R8, R3, 0x4, R8 ;  /* 0x0000000403087825 */ /* 0x008fcc00078e0208 */
[----:B-----5:R-:W3:Y:S01]  /*0110*/  LDG.E R8, desc[UR6][R8.64] ;  /* 0x0000000608087981 */ /* 0x020ee2000c1e1900 */
[----:B------:R-:W-:Y:S01]  /*0120*/  MOV R0, 0x0 ;  /* 0x0000000000007802 */ /* 0x000fe20000000f00 */
[----:B------:R-:W0:Y:S02]  /*0130*/  LDCU UR4, c[0x0][0x2f8] ;  /* 0x00005f00ff0477ac */ /* 0x000e240008000800 */
[----:B------:R1:W-:Y:S01]  /*0140*/  STL.64 [R1], R12 ;  /* 0x0000000c01007387 */ /* 0x0003e20000100a00 */
[----:B------:R1:W4:Y:S01]  /*0150*/  LDC.64 R10, c[0x4][R0] ;  /* 0x01000000000a7b82 */ /* 0x0003220000000a00 */
[----:B------:R-:W5:Y:S02]  /*0160*/  LDCU.64 UR6, c[0x4][0x8] ;  /* 0x01000100ff0677ac */ /* 0x000f640008000a00 */
[----:B------:R1:W-:Y:S01]  /*0170*/  STL.64 [R1+0x8], R2 ;  /* 0x0000080201007387 */ /* 0x0003e20000100a00 */
[----:B0-----:R-:W-:Y:S02]  /*0180*/  IADD3 R6, P0, PT, R1, UR4, RZ ;  /* 0x0000000401067c10 */ /* 0x001fe4000ff1e0ff */
[----:B-----5:R-:W-:-:S02]  /*0190*/  MOV R4, UR6 ;  /* 0x0000000600047c02 */ /* 0x020fc40008000f00 */
[----:B------:R-:W-:Y:S02]  /*01a0*/  MOV R5, UR7 ;  /* 0x0000000700057c02 */ /* 0x000fe40008000f00 */
[----:B--2---:R-:W-:Y:S01]  /*01b0*/  IADD3.X R7, PT, PT, RZ, UR5, RZ, P0, !PT ;  /* 0x00000005ff077c10 */ /* 0x004fe200087fe4ff */
[----:B---34-:R1:W-:Y:S06]  /*01c0*/  STL [R1+0x10], R8 ;  /* 0x0000100801007387 */ /* 0x0183ec0000100800 */
[----:B------:R-:W-:-:S07]  /*01d0*/  LEPC R20, `(.L_x_0) ;  /* 0x000000001014794e */ /* 0x000fce0000000000 */
[----:B-1----:R-:W-:Y:S05]  /*01e0*/  CALL.ABS.NOINC R10 ;  /* 0x000000000a007343 */ /* 0x002fea0003c00000 */
.L_x_0:
[----:B------:R-:W-:Y:S05]  /*01f0*/  EXIT ;  /* 0x000000000000794d */ /* 0x000fea0003800000 */
.L_x_1:
[----:B------:R-:W-:-:S00]  /*0200*/  BRA `(.L_x_1) ;  /* 0xfffffffc00fc7947 */ /* 0x000fc0000383ffff */
[----:B------:R-:W-:-:S00]  /*0210*/  NOP ;  /* 0x0000000000007918 */ /* 0x000fc00000000000 */
        /* <DEDUP_REMOVED lines=14> */
.L_x_2:


//--------------------- .nv.global.init           --------------------------
	.section	.nv.global.init,"aw",@progbits
.nv.global.init:
	.type		$str,@object
	.size		$str,(.L_0 - $str)
$str:
        /*0000*/ 	.byte	0x62, 0x6c, 0x6f, 0x63, 0x6b, 0x49, 0x64, 0x78, 0x2e, 0x78, 0x20, 0x3a, 0x20, 0x25, 0x64, 0x2c
        /*0010*/ 	.byte	0x20, 0x62, 0x6c, 0x6f, 0x63, 0x6b, 0x49, 0x64, 0x78, 0x2e, 0x79, 0x20, 0x3a, 0x20, 0x25, 0x64
        /*0020*/ 	.byte	0x2c, 0x20, 0x74, 0x68, 0x72, 0x65, 0x61, 0x64, 0x49, 0x64, 0x78, 0x2e, 0x78, 0x20, 0x3a, 0x20
        /*0030*/ 	.byte	0x25, 0x64, 0x2c, 0x20, 0x67, 0x69, 0x64, 0x20, 0x3a, 0x20, 0x25, 0x64, 0x20, 0x2d, 0x20, 0x64
        /*0040*/ 	.byte	0x61, 0x74, 0x61, 0x20, 0x3a, 0x20, 0x25, 0x64, 0x20, 0x0a, 0x00
.L_0:


//--------------------- .nv.shared.reserved.0     --------------------------
	.section	.nv.shared.reserved.0,"aw",@nobits
	.weak		__nv_reservedSMEM_offset_0_alias
	.size		__nv_reservedSMEM_offset_0_alias, 0, 64
	.other		__nv_reservedSMEM_offset_0_alias,@"STO_CUDA_RESERVED_SHARED STV_DEFAULT"
__nv_reservedSMEM_offset_0_alias:
	.zero		0
	.zero		64


//--------------------- .nv.constant0._Z24unique_gid_calculation2dPi --------------------------
	.section	.nv.constant0._Z24unique_gid_calculation2dPi,"a",@progbits
	.sectionflags	@""
	.align	4
.nv.constant0._Z24unique_gid_calculation2dPi:
	.zero		904


//--------------------- SYMBOLS --------------------------

	.type		.nv.reservedSmem.offset0,@object
	.size		.nv.reservedSmem.offset0,0x4
	.type		vprintf,@function
